//
// Generated by NVIDIA NVVM Compiler
//
// Compiler Build ID: CL-36424714
// Cuda compilation tools, release 13.0, V13.0.88
// Based on NVVM 20.0.0
//

.version 9.0
.target sm_100
.address_size 64

	// .globl	Hello
.extern .func  (.param .b32 func_retval0) vprintf
(
	.param .b64 vprintf_param_0,
	.param .b64 vprintf_param_1
)
;
.global .align 1 .b8 $str[26] = {72, 101, 108, 108, 111, 32, 102, 114, 111, 109, 32, 116, 104, 114, 101, 97, 100, 32, 37, 100, 46, 37, 100, 33, 10};

.visible .entry Hello()
{
	.local .align 8 .b8 	__local_depot0[8];
	.reg .b64 	%SP;
	.reg .b64 	%SPL;
	.reg .b32 	%r<5>;
	.reg .b64 	%rd<5>;

	mov.u64 	%SPL, __local_depot0;
	cvta.local.u64 	%SP, %SPL;
	add.u64 	%rd1, %SP, 0;
	add.u64 	%rd2, %SPL, 0;
	mov.u32 	%r1, %ctaid.x;
	mov.u32 	%r2, %tid.x;
	st.local.v2.u32 	[%rd2], {%r1, %r2};
	mov.u64 	%rd3, $str;
	cvta.global.u64 	%rd4, %rd3;
	{ // callseq 0, 0
	.param .b64 param0;
	st.param.b64 	[param0], %rd4;
	.param .b64 param1;
	st.param.b64 	[param1], %rd1;
	.param .b32 retval0;
	call.uni (retval0), 
	vprintf, 
	(
	param0, 
	param1
	);
	ld.param.b32 	%r3, [retval0];
	} // callseq 0
	ret;

}


// ===== COMPILED SASS (sm_100) =====

	.target	sm_100

	.elftype	@"ET_EXEC"


//--------------------- .note.nv.tkinfo           --------------------------
	.section	.note.nv.tkinfo,"",@"SHT_NOTE"
	.sectionflags	@"SHF_NOTE_NV_TKINFO"
	.tkinfo
        /*0018*/ 	.word	0x00000002
        /*0030*/ 	.string	""
        /*0030*/ 	.string	"ptxas"
        /*0030*/ 	.string	"Cuda compilation tools, release 13.0, V13.0.88"
        /*0030*/ 	.string	"Build cuda_13.0.r13.0/compiler.36424714_0"
        /*0030*/ 	.string	"-arch sm_100 -m 64 "



//--------------------- .note.nv.cuinfo           --------------------------
	.section	.note.nv.cuinfo,"",@"SHT_NOTE"
	.sectionflags	@"SHF_NOTE_NV_CUINFO"
        /*0018*/ 	.short	0x0002
        /*001a*/ 	.short	0x0064
        /*001c*/ 	.short	0x0082
	.zero		2


//--------------------- .nv.info                  --------------------------
	.section	.nv.info,"",@"SHT_CUDA_INFO"
	.align	4


	//----- nvinfo : EIATTR_REGCOUNT
	.align		4
        /*0000*/ 	.byte	0x04, 0x2f
        /*0002*/ 	.short	(.L_2 - .L_1)
	.align		4
.L_1:
        /*0004*/ 	.word	index@(Hello)
        /*0008*/ 	.word	0x00000018


	//----- nvinfo : EIATTR_FRAME_SIZE
	.align		4
.L_2:
        /*000c*/ 	.byte	0x04, 0x11
        /*000e*/ 	.short	(.L_4 - .L_3)
	.align		4
.L_3:
        /*0010*/ 	.word	index@(Hello)
        /*0014*/ 	.word	0x00000008


	//----- nvinfo : EIATTR_MIN_STACK_SIZE
	.align		4
.L_4:
        /*0018*/ 	.byte	0x04, 0x12
        /*001a*/ 	.short	(.L_6 - .L_5)
	.align		4
.L_5:
        /*001c*/ 	.word	index@(Hello)
        /*0020*/ 	.word	0x00000008
.L_6:


//--------------------- .nv.compat                --------------------------
	.section	.nv.compat,"",@"SHT_CUDA_COMPAT_INFO"
	.align	4
        /*0000*/ 	.byte	0x02, 0x09, 0x00, 0x00, 0x02, 0x02, 0x01, 0x00, 0x02, 0x05, 0x05, 0x00, 0x03, 0x07, 0x01, 0x01
        /*0010*/ 	.byte	0x02, 0x03, 0x00, 0x00, 0x02, 0x06, 0x01, 0x00, 0x04, 0x0b, 0x08, 0x00, 0x09, 0x00, 0x00, 0x00
        /*0020*/ 	.byte	0x00, 0x00, 0x00, 0x00


//--------------------- .nv.info.Hello            --------------------------
	.section	.nv.info.Hello,"",@"SHT_CUDA_INFO"
	.sectionflags	@""
	.align	4


	//----- nvinfo : EIATTR_CUDA_API_VERSION
	.align		4
        /*0000*/ 	.byte	0x04, 0x37
        /*0002*/ 	.short	(.L_8 - .L_7)
.L_7:
        /*0004*/ 	.word	0x00000082


	//----- nvinfo : EIATTR_SPARSE_MMA_MASK
	.align		4
.L_8:
        /*0008*/ 	.byte	0x03, 0x50
        /*000a*/ 	.short	0x0000


	//----- nvinfo : EIATTR_MAXREG_COUNT
	.align		4
        /*000c*/ 	.byte	0x03, 0x1b
        /*000e*/ 	.short	0x00ff


	//----- nvinfo : EIATTR_EXTERNS
	.align		4
        /*0010*/ 	.byte	0x04, 0x0f
        /*0012*/ 	.short	(.L_10 - .L_9)


	//   ....[0]....
	.align		4
.L_9:
        /*0014*/ 	.word	index@(vprintf)


	//----- nvinfo : EIATTR_MERCURY_ISA_VERSION
	.align		4
.L_10:
        /*0018*/ 	.byte	0x03, 0x5f
        /*001a*/ 	.short	0x0101


	//----- nvinfo : EIATTR_VRC_CTA_INIT_COUNT
	.align		4
        /*001c*/ 	.byte	0x02, 0x4a
	.zero		1
	.zero		1


	//----- nvinfo : EIATTR_SYSCALL_OFFSETS
	.align		4
        /*0020*/ 	.byte	0x04, 0x46
        /*0022*/ 	.short	(.L_12 - .L_11)


	//   ....[0]....
.L_11:
        /*0024*/ 	.word	0x000000f0


	//----- nvinfo : EIATTR_EXIT_INSTR_OFFSETS
	.align		4
.L_12:
        /*0028*/ 	.byte	0x04, 0x1c
        /*002a*/ 	.short	(.L_14 - .L_13)


	//   ....[0]....
.L_13:
        /*002c*/ 	.word	0x00000100


	//----- nvinfo : EIATTR_SW_WAR
	.align		4
.L_14:
        /*0030*/ 	.byte	0x04, 0x36
        /*0032*/ 	.short	(.L_16 - .L_15)
.L_15:
        /*0034*/ 	.word	0x00000008
.L_16:


//--------------------- .nv.callgraph             --------------------------
	.section	.nv.callgraph,"",@"SHT_CUDA_CALLGRAPH"
	.align	4
	.sectionentsize	8
	.align		4
        /*0000*/ 	.word	0x00000000
	.align		4
        /*0004*/ 	.word	0xffffffff
	.align		4
        /*0008*/ 	.word	index@(Hello)
	.align		4
        /*000c*/ 	.word	index@(vprintf)
	.align		4
        /*0010*/ 	.word	0x00000000
	.align		4
        /*0014*/ 	.word	0xfffffffe
	.align		4
        /*0018*/ 	.word	0x00000000
	.align		4
        /*001c*/ 	.word	0xfffffffd
	.align		4
        /*0020*/ 	.word	0x00000000
	.align		4
        /*0024*/ 	.word	0xfffffffc


//--------------------- .nv.constant4             --------------------------
	.section	.nv.constant4,"a",@progbits
	.align	8
	.align		8
.nv.constant4:
        /*0000*/ 	.dword	vprintf
	.align		8
        /*0008*/ 	.dword	$str


//--------------------- .text.Hello               --------------------------
	.section	.text.Hello,"ax",@progbits
	.align	128
        .global         Hello
        .type           Hello,@function
        .size           Hello,(.L_x_2 - Hello)
        .other          Hello,@"STO_CUDA_ENTRY STV_DEFAULT"
Hello:
.text.Hello:
[----:B------:R-:W0:Y:S01]  /*0000*/  LDC R1, c[0x0][0x37c] ;  /* 0x0000df00ff017b82 */ /* 0x000e220000000800 */
[----:B------:R-:W1:Y:S01]  /*0010*/  S2R R8, SR_CTAID.X ;  /* 0x0000000000087919 */ /* 0x000e620000002500 */
[----:B0-----:R-:W-:Y:S01]  /*0020*/  VIADD R1, R1, 0xfffffff8 ;  /* 0xfffffff801017836 */ /* 0x001fe20000000000 */
[----:B------:R-:W-:Y:S01]  /*0030*/  MOV R0, 0x0 ;  /* 0x0000000000007802 */ /* 0x000fe20000000f00 */
[----:B------:R-:W0:Y:S01]  /*0040*/  LDCU UR4, c[0x0][0x2f8] ;  /* 0x00005f00ff0477ac */ /* 0x000e220008000800 */
[----:B------:R-:W1:Y:S03]  /*0050*/  S2R R9, SR_TID.X ;  /* 0x0000000000097919 */ /* 0x000e660000002100 */
[----:B------:R2:W3:Y:S01]  /*0060*/  LDC.64 R2, c[0x4][R0] ;  /* 0x0100000000027b82 */ /* 0x0004e20000000a00 */
[----:B------:R-:W4:Y:S01]  /*0070*/  LDCU.64 UR6, c[0x4][0x8] ;  /* 0x01000100ff0677ac */ /* 0x000f220008000a00 */
[----:B------:R-:W5:Y:S01]  /*0080*/  LDCU UR5, c[0x0][0x2fc] ;  /* 0x00005f80ff0577ac */ /* 0x000f620008000800 */
[----:B0-----:R-:W-:Y:S01]  /*0090*/  IADD3 R6, P0, PT, R1, UR4, RZ ;  /* 0x0000000401067c10 */ /* 0x001fe2000ff1e0ff */
[----:B----4-:R-:W-:Y:S01]  /*00a0*/  IMAD.U32 R4, RZ, RZ, UR6 ;  /* 0x00000006ff047e24 */ /* 0x010fe2000f8e00ff */
[----:B------:R-:W-:-:S03]  /*00b0*/  MOV R5, UR7 ;  /* 0x0000000700057c02 */ /* 0x000fc60008000f00 */
[----:B-----5:R-:W-:Y:S01]  /*00c0*/  IMAD.X R7, RZ, RZ, UR5, P0 ;  /* 0x00000005ff077e24 */ /* 0x020fe200080e06ff */
[----:B-1----:R2:W-:Y:S07]  /*00d0*/  STL.64 [R1], R8 ;  /* 0x0000000801007387 */ /* 0x0025ee0000100a00 */
[----:B------:R-:W-:-:S07]  /*00e0*/  LEPC R20, `(.L_x_0) ;  /* 0x000000001014794e */ /* 0x000fce0000000000 */
[----:B--23--:R-:W-:Y:S05]  /*00f0*/  CALL.ABS.NOINC R2 ;  /* 0x0000000002007343 */ /* 0x00cfea0003c00000 */
.L_x_0:
[----:B------:R-:W-:Y:S05]  /*0100*/  EXIT ;  /* 0x000000000000794d */ /* 0x000fea0003800000 */
.L_x_1:
[----:B------:R-:W-:-:S00]  /*0110*/  BRA `(.L_x_1) ;  /* 0xfffffffc00fc7947 */ /* 0x000fc0000383ffff */
[----:B------:R-:W-:-:S00]  /*0120*/  NOP ;  /* 0x0000000000007918 */ /* 0x000fc00000000000 */
        /* <DEDUP_REMOVED lines=13> */
.L_x_2:


//--------------------- .nv.global.init           --------------------------
	.section	.nv.global.init,"aw",@progbits
.nv.global.init:
	.type		$str,@object
	.size		$str,(.L_0 - $str)
$str:
        /*0000*/ 	.byte	0x48, 0x65, 0x6c, 0x6c, 0x6f, 0x20, 0x66, 0x72, 0x6f, 0x6d, 0x20, 0x74, 0x68, 0x72, 0x65, 0x61
        /*0010*/ 	.byte	0x64, 0x20, 0x25, 0x64, 0x2e, 0x25, 0x64, 0x21, 0x0a, 0x00
.L_0:


//--------------------- .nv.shared.reserved.0     --------------------------
	.section	.nv.shared.reserved.0,"aw",@nobits
	.weak		__nv_reservedSMEM_offset_0_alias
	.size		__nv_reservedSMEM_offset_0_alias, 0, 64
	.other		__nv_reservedSMEM_offset_0_alias,@"STO_CUDA_RESERVED_SHARED STV_DEFAULT"
__nv_reservedSMEM_offset_0_alias:
	.zero		0
	.zero		64


//--------------------- .nv.constant0.Hello       --------------------------
	.section	.nv.constant0.Hello,"a",@progbits
	.sectionflags	@""
	.align	4
.nv.constant0.Hello:
	.zero		896


//--------------------- SYMBOLS --------------------------

	.type		.nv.reservedSmem.offset0,@object
	.size		.nv.reservedSmem.offset0,0x4
	.type		vprintf,@function
